//
// Generated by NVIDIA NVVM Compiler
//
// Compiler Build ID: CL-36424714
// Cuda compilation tools, release 13.0, V13.0.88
// Based on NVVM 20.0.0
//

.version 9.0
.target sm_100
.address_size 64

	// .globl	_Z16max_error_kerneliiiidPdS_
.extern .shared .align 16 .b8 cache[];

.visible .entry _Z16max_error_kerneliiiidPdS_(
	.param .u32 _Z16max_error_kerneliiiidPdS__param_0,
	.param .u32 _Z16max_error_kerneliiiidPdS__param_1,
	.param .u32 _Z16max_error_kerneliiiidPdS__param_2,
	.param .u32 _Z16max_error_kerneliiiidPdS__param_3,
	.param .f64 _Z16max_error_kerneliiiidPdS__param_4,
	.param .u64 .ptr .align 1 _Z16max_error_kerneliiiidPdS__param_5,
	.param .u64 .ptr .align 1 _Z16max_error_kerneliiiidPdS__param_6
)
{
	.reg .pred 	%p<33>;
	.reg .b32 	%r<73>;
	.reg .b64 	%rd<16>;
	.reg .b64 	%fd<187>;

	ld.param.u32 	%r31, [_Z16max_error_kerneliiiidPdS__param_0];
	ld.param.u32 	%r32, [_Z16max_error_kerneliiiidPdS__param_2];
	ld.param.u32 	%r33, [_Z16max_error_kerneliiiidPdS__param_3];
	ld.param.f64 	%fd19, [_Z16max_error_kerneliiiidPdS__param_4];
	ld.param.u64 	%rd3, [_Z16max_error_kerneliiiidPdS__param_5];
	cvta.to.global.u64 	%rd1, %rd3;
	mov.u32 	%r1, %tid.x;
	mov.u32 	%r2, %ctaid.x;
	mov.u32 	%r72, %ntid.x;
	mad.lo.s32 	%r65, %r2, %r72, %r1;
	setp.ge.s32 	%p1, %r65, %r33;
	mov.f64 	%fd185, 0d0000000000000000;
	@%p1 bra 	$L__BB0_18;
	add.s32 	%r5, %r32, -2;
	min.s32 	%r34, %r32, %r31;
	setp.lt.s32 	%p2, %r34, 3;
	@%p2 bra 	$L__BB0_18;
	add.s32 	%r35, %r31, -2;
	add.s32 	%r6, %r31, -3;
	add.s32 	%r36, %r31, 6;
	and.b32  	%r37, %r36, 7;
	add.s32 	%r7, %r37, -1;
	and.b32  	%r8, %r31, 3;
	and.b32  	%r9, %r35, 7;
	and.b32  	%r10, %r35, -8;
	and.b32  	%r11, %r36, 3;
	mov.f64 	%fd185, 0d0000000000000000;
$L__BB0_3:
	mul.lo.s32 	%r13, %r65, %r32;
	mov.b32 	%r66, 1;
$L__BB0_4:
	mov.u32 	%r14, %r66;
	setp.lt.u32 	%p3, %r6, 7;
	mad.lo.s32 	%r40, %r65, %r5, %r14;
	add.s32 	%r41, %r40, -1;
	cvt.rn.f64.s32 	%fd24, %r41;
	mul.f64 	%fd3, %fd19, %fd24;
	add.s32 	%r42, %r14, %r13;
	mul.lo.s32 	%r15, %r42, %r31;
	add.f64 	%fd4, %fd3, 0dBFF0000000000000;
	mov.b32 	%r70, 1;
	@%p3 bra 	$L__BB0_8;
	mov.b32 	%r68, 0;
	mov.u32 	%r67, %r15;
$L__BB0_6:
	.pragma "nounroll";
	add.s32 	%r44, %r68, 1;
	cvt.rn.f64.u32 	%fd25, %r44;
	mul.f64 	%fd26, %fd19, %fd25;
	add.s32 	%r45, %r67, 1;
	mul.wide.s32 	%rd4, %r45, 8;
	add.s64 	%rd5, %rd1, %rd4;
	ld.global.f64 	%fd27, [%rd5];
	mul.f64 	%fd28, %fd3, %fd26;
	add.f64 	%fd29, %fd26, 0dBFF0000000000000;
	mul.f64 	%fd30, %fd28, %fd29;
	mul.f64 	%fd31, %fd4, %fd30;
	sub.f64 	%fd32, %fd27, %fd31;
	abs.f64 	%fd33, %fd32;
	setp.gt.f64 	%p4, %fd33, %fd185;
	selp.f64 	%fd34, %fd33, %fd185, %p4;
	add.s32 	%r46, %r68, 2;
	cvt.rn.f64.u32 	%fd35, %r46;
	mul.f64 	%fd36, %fd19, %fd35;
	ld.global.f64 	%fd37, [%rd5+8];
	mul.f64 	%fd38, %fd3, %fd36;
	add.f64 	%fd39, %fd36, 0dBFF0000000000000;
	mul.f64 	%fd40, %fd38, %fd39;
	mul.f64 	%fd41, %fd4, %fd40;
	sub.f64 	%fd42, %fd37, %fd41;
	abs.f64 	%fd43, %fd42;
	setp.gt.f64 	%p5, %fd43, %fd34;
	selp.f64 	%fd44, %fd43, %fd34, %p5;
	add.s32 	%r47, %r68, 3;
	cvt.rn.f64.u32 	%fd45, %r47;
	mul.f64 	%fd46, %fd19, %fd45;
	ld.global.f64 	%fd47, [%rd5+16];
	mul.f64 	%fd48, %fd3, %fd46;
	add.f64 	%fd49, %fd46, 0dBFF0000000000000;
	mul.f64 	%fd50, %fd48, %fd49;
	mul.f64 	%fd51, %fd4, %fd50;
	sub.f64 	%fd52, %fd47, %fd51;
	abs.f64 	%fd53, %fd52;
	setp.gt.f64 	%p6, %fd53, %fd44;
	selp.f64 	%fd54, %fd53, %fd44, %p6;
	add.s32 	%r48, %r68, 4;
	cvt.rn.f64.u32 	%fd55, %r48;
	mul.f64 	%fd56, %fd19, %fd55;
	ld.global.f64 	%fd57, [%rd5+24];
	mul.f64 	%fd58, %fd3, %fd56;
	add.f64 	%fd59, %fd56, 0dBFF0000000000000;
	mul.f64 	%fd60, %fd58, %fd59;
	mul.f64 	%fd61, %fd4, %fd60;
	sub.f64 	%fd62, %fd57, %fd61;
	abs.f64 	%fd63, %fd62;
	setp.gt.f64 	%p7, %fd63, %fd54;
	selp.f64 	%fd64, %fd63, %fd54, %p7;
	add.s32 	%r49, %r68, 5;
	cvt.rn.f64.u32 	%fd65, %r49;
	mul.f64 	%fd66, %fd19, %fd65;
	ld.global.f64 	%fd67, [%rd5+32];
	mul.f64 	%fd68, %fd3, %fd66;
	add.f64 	%fd69, %fd66, 0dBFF0000000000000;
	mul.f64 	%fd70, %fd68, %fd69;
	mul.f64 	%fd71, %fd4, %fd70;
	sub.f64 	%fd72, %fd67, %fd71;
	abs.f64 	%fd73, %fd72;
	setp.gt.f64 	%p8, %fd73, %fd64;
	selp.f64 	%fd74, %fd73, %fd64, %p8;
	add.s32 	%r50, %r68, 6;
	cvt.rn.f64.u32 	%fd75, %r50;
	mul.f64 	%fd76, %fd19, %fd75;
	ld.global.f64 	%fd77, [%rd5+40];
	mul.f64 	%fd78, %fd3, %fd76;
	add.f64 	%fd79, %fd76, 0dBFF0000000000000;
	mul.f64 	%fd80, %fd78, %fd79;
	mul.f64 	%fd81, %fd4, %fd80;
	sub.f64 	%fd82, %fd77, %fd81;
	abs.f64 	%fd83, %fd82;
	setp.gt.f64 	%p9, %fd83, %fd74;
	selp.f64 	%fd84, %fd83, %fd74, %p9;
	add.s32 	%r51, %r68, 7;
	cvt.rn.f64.u32 	%fd85, %r51;
	mul.f64 	%fd86, %fd19, %fd85;
	ld.global.f64 	%fd87, [%rd5+48];
	mul.f64 	%fd88, %fd3, %fd86;
	add.f64 	%fd89, %fd86, 0dBFF0000000000000;
	mul.f64 	%fd90, %fd88, %fd89;
	mul.f64 	%fd91, %fd4, %fd90;
	sub.f64 	%fd92, %fd87, %fd91;
	abs.f64 	%fd93, %fd92;
	setp.gt.f64 	%p10, %fd93, %fd84;
	selp.f64 	%fd94, %fd93, %fd84, %p10;
	add.s32 	%r68, %r68, 8;
	cvt.rn.f64.u32 	%fd95, %r68;
	mul.f64 	%fd96, %fd19, %fd95;
	ld.global.f64 	%fd97, [%rd5+56];
	mul.f64 	%fd98, %fd3, %fd96;
	add.f64 	%fd99, %fd96, 0dBFF0000000000000;
	mul.f64 	%fd100, %fd98, %fd99;
	mul.f64 	%fd101, %fd4, %fd100;
	sub.f64 	%fd102, %fd97, %fd101;
	abs.f64 	%fd103, %fd102;
	setp.gt.f64 	%p11, %fd103, %fd94;
	selp.f64 	%fd185, %fd103, %fd94, %p11;
	add.s32 	%r67, %r67, 8;
	setp.ne.s32 	%p12, %r68, %r10;
	@%p12 bra 	$L__BB0_6;
	add.s32 	%r70, %r68, 1;
$L__BB0_8:
	setp.eq.s32 	%p13, %r9, 0;
	@%p13 bra 	$L__BB0_16;
	setp.lt.u32 	%p14, %r7, 3;
	@%p14 bra 	$L__BB0_11;
	cvt.rn.f64.u32 	%fd105, %r70;
	mul.f64 	%fd106, %fd19, %fd105;
	add.s32 	%r52, %r70, %r15;
	mul.wide.s32 	%rd6, %r52, 8;
	add.s64 	%rd7, %rd1, %rd6;
	ld.global.f64 	%fd107, [%rd7];
	mul.f64 	%fd108, %fd3, %fd106;
	add.f64 	%fd109, %fd106, 0dBFF0000000000000;
	mul.f64 	%fd110, %fd108, %fd109;
	mul.f64 	%fd111, %fd4, %fd110;
	sub.f64 	%fd112, %fd107, %fd111;
	abs.f64 	%fd113, %fd112;
	setp.gt.f64 	%p15, %fd113, %fd185;
	selp.f64 	%fd114, %fd113, %fd185, %p15;
	add.s32 	%r53, %r70, 1;
	cvt.rn.f64.u32 	%fd115, %r53;
	mul.f64 	%fd116, %fd19, %fd115;
	ld.global.f64 	%fd117, [%rd7+8];
	mul.f64 	%fd118, %fd3, %fd116;
	add.f64 	%fd119, %fd116, 0dBFF0000000000000;
	mul.f64 	%fd120, %fd118, %fd119;
	mul.f64 	%fd121, %fd4, %fd120;
	sub.f64 	%fd122, %fd117, %fd121;
	abs.f64 	%fd123, %fd122;
	setp.gt.f64 	%p16, %fd123, %fd114;
	selp.f64 	%fd124, %fd123, %fd114, %p16;
	add.s32 	%r54, %r70, 2;
	cvt.rn.f64.u32 	%fd125, %r54;
	mul.f64 	%fd126, %fd19, %fd125;
	ld.global.f64 	%fd127, [%rd7+16];
	mul.f64 	%fd128, %fd3, %fd126;
	add.f64 	%fd129, %fd126, 0dBFF0000000000000;
	mul.f64 	%fd130, %fd128, %fd129;
	mul.f64 	%fd131, %fd4, %fd130;
	sub.f64 	%fd132, %fd127, %fd131;
	abs.f64 	%fd133, %fd132;
	setp.gt.f64 	%p17, %fd133, %fd124;
	selp.f64 	%fd134, %fd133, %fd124, %p17;
	add.s32 	%r55, %r70, 3;
	cvt.rn.f64.u32 	%fd135, %r55;
	mul.f64 	%fd136, %fd19, %fd135;
	ld.global.f64 	%fd137, [%rd7+24];
	mul.f64 	%fd138, %fd3, %fd136;
	add.f64 	%fd139, %fd136, 0dBFF0000000000000;
	mul.f64 	%fd140, %fd138, %fd139;
	mul.f64 	%fd141, %fd4, %fd140;
	sub.f64 	%fd142, %fd137, %fd141;
	abs.f64 	%fd143, %fd142;
	setp.gt.f64 	%p18, %fd143, %fd134;
	selp.f64 	%fd185, %fd143, %fd134, %p18;
	add.s32 	%r70, %r70, 4;
$L__BB0_11:
	setp.eq.s32 	%p19, %r11, 0;
	@%p19 bra 	$L__BB0_16;
	setp.eq.s32 	%p20, %r8, 3;
	@%p20 bra 	$L__BB0_14;
	cvt.rn.f64.u32 	%fd145, %r70;
	mul.f64 	%fd146, %fd19, %fd145;
	add.s32 	%r56, %r70, %r15;
	mul.wide.s32 	%rd8, %r56, 8;
	add.s64 	%rd9, %rd1, %rd8;
	ld.global.f64 	%fd147, [%rd9];
	mul.f64 	%fd148, %fd3, %fd146;
	add.f64 	%fd149, %fd146, 0dBFF0000000000000;
	mul.f64 	%fd150, %fd148, %fd149;
	mul.f64 	%fd151, %fd4, %fd150;
	sub.f64 	%fd152, %fd147, %fd151;
	abs.f64 	%fd153, %fd152;
	setp.gt.f64 	%p21, %fd153, %fd185;
	selp.f64 	%fd154, %fd153, %fd185, %p21;
	add.s32 	%r57, %r70, 1;
	cvt.rn.f64.u32 	%fd155, %r57;
	mul.f64 	%fd156, %fd19, %fd155;
	ld.global.f64 	%fd157, [%rd9+8];
	mul.f64 	%fd158, %fd3, %fd156;
	add.f64 	%fd159, %fd156, 0dBFF0000000000000;
	mul.f64 	%fd160, %fd158, %fd159;
	mul.f64 	%fd161, %fd4, %fd160;
	sub.f64 	%fd162, %fd157, %fd161;
	abs.f64 	%fd163, %fd162;
	setp.gt.f64 	%p22, %fd163, %fd154;
	selp.f64 	%fd185, %fd163, %fd154, %p22;
	add.s32 	%r70, %r70, 2;
$L__BB0_14:
	and.b32  	%r58, %r31, 1;
	setp.eq.b32 	%p23, %r58, 1;
	not.pred 	%p24, %p23;
	@%p24 bra 	$L__BB0_16;
	cvt.rn.f64.u32 	%fd164, %r70;
	mul.f64 	%fd165, %fd19, %fd164;
	add.s32 	%r59, %r70, %r15;
	mul.wide.s32 	%rd10, %r59, 8;
	add.s64 	%rd11, %rd1, %rd10;
	ld.global.f64 	%fd166, [%rd11];
	mul.f64 	%fd167, %fd3, %fd165;
	add.f64 	%fd168, %fd165, 0dBFF0000000000000;
	mul.f64 	%fd169, %fd167, %fd168;
	mul.f64 	%fd170, %fd4, %fd169;
	sub.f64 	%fd171, %fd166, %fd170;
	abs.f64 	%fd172, %fd171;
	setp.gt.f64 	%p25, %fd172, %fd185;
	selp.f64 	%fd185, %fd172, %fd185, %p25;
$L__BB0_16:
	add.s32 	%r66, %r14, 1;
	setp.ne.s32 	%p26, %r14, %r5;
	@%p26 bra 	$L__BB0_4;
	mov.u32 	%r60, %nctaid.x;
	mad.lo.s32 	%r65, %r72, %r60, %r65;
	setp.lt.s32 	%p27, %r65, %r33;
	@%p27 bra 	$L__BB0_3;
$L__BB0_18:
	shl.b32 	%r61, %r1, 3;
	mov.u32 	%r62, cache;
	add.s32 	%r28, %r62, %r61;
	st.shared.f64 	[%r28], %fd185;
	bar.sync 	0;
	setp.lt.u32 	%p28, %r72, 2;
	@%p28 bra 	$L__BB0_23;
$L__BB0_19:
	mov.u32 	%r29, %r72;
	shr.u32 	%r72, %r29, 1;
	setp.ge.u32 	%p29, %r1, %r72;
	@%p29 bra 	$L__BB0_22;
	ld.shared.f64 	%fd173, [%r28];
	shl.b32 	%r63, %r72, 3;
	add.s32 	%r64, %r28, %r63;
	ld.shared.f64 	%fd18, [%r64];
	setp.leu.f64 	%p30, %fd18, %fd173;
	@%p30 bra 	$L__BB0_22;
	st.shared.f64 	[%r28], %fd18;
$L__BB0_22:
	bar.sync 	0;
	setp.gt.u32 	%p31, %r29, 3;
	@%p31 bra 	$L__BB0_19;
$L__BB0_23:
	setp.ne.s32 	%p32, %r1, 0;
	@%p32 bra 	$L__BB0_25;
	ld.param.u64 	%rd15, [_Z16max_error_kerneliiiidPdS__param_6];
	ld.shared.f64 	%fd174, [cache];
	cvta.to.global.u64 	%rd12, %rd15;
	mul.wide.u32 	%rd13, %r2, 8;
	add.s64 	%rd14, %rd12, %rd13;
	st.global.f64 	[%rd14], %fd174;
$L__BB0_25:
	ret;

}


// ===== COMPILED SASS (sm_100) =====

	.target	sm_100

	.elftype	@"ET_EXEC"


//--------------------- .note.nv.tkinfo           --------------------------
	.section	.note.nv.tkinfo,"",@"SHT_NOTE"
	.sectionflags	@"SHF_NOTE_NV_TKINFO"
	.tkinfo
        /*0018*/ 	.word	0x00000002
        /*0030*/ 	.string	""
        /*0030*/ 	.string	"ptxas"
        /*0030*/ 	.string	"Cuda compilation tools, release 13.0, V13.0.88"
        /*0030*/ 	.string	"Build cuda_13.0.r13.0/compiler.36424714_0"
        /*0030*/ 	.string	"-arch sm_100 -m 64 "



//--------------------- .note.nv.cuinfo           --------------------------
	.section	.note.nv.cuinfo,"",@"SHT_NOTE"
	.sectionflags	@"SHF_NOTE_NV_CUINFO"
        /*0018*/ 	.short	0x0002
        /*001a*/ 	.short	0x0064
        /*001c*/ 	.short	0x0082
	.zero		2


//--------------------- .nv.info                  --------------------------
	.section	.nv.info,"",@"SHT_CUDA_INFO"
	.align	4


	//----- nvinfo : EIATTR_REGCOUNT
	.align		4
        /*0000*/ 	.byte	0x04, 0x2f
        /*0002*/ 	.short	(.L_1 - .L_0)
	.align		4
.L_0:
        /*0004*/ 	.word	index@(_Z16max_error_kerneliiiidPdS_)
        /*0008*/ 	.word	0x00000028


	//----- nvinfo : EIATTR_FRAME_SIZE
	.align		4
.L_1:
        /*000c*/ 	.byte	0x04, 0x11
        /*000e*/ 	.short	(.L_3 - .L_2)
	.align		4
.L_2:
        /*0010*/ 	.word	index@(_Z16max_error_kerneliiiidPdS_)
        /*0014*/ 	.word	0x00000000


	//----- nvinfo : EIATTR_MIN_STACK_SIZE
	.align		4
.L_3:
        /*0018*/ 	.byte	0x04, 0x12
        /*001a*/ 	.short	(.L_5 - .L_4)
	.align		4
.L_4:
        /*001c*/ 	.word	index@(_Z16max_error_kerneliiiidPdS_)
        /*0020*/ 	.word	0x00000000
.L_5:


//--------------------- .nv.compat                --------------------------
	.section	.nv.compat,"",@"SHT_CUDA_COMPAT_INFO"
	.align	4
        /*0000*/ 	.byte	0x02, 0x09, 0x00, 0x00, 0x02, 0x02, 0x01, 0x00, 0x02, 0x05, 0x05, 0x00, 0x03, 0x07, 0x01, 0x01
        /*0010*/ 	.byte	0x02, 0x03, 0x00, 0x00, 0x02, 0x06, 0x01, 0x00, 0x04, 0x0b, 0x08, 0x00, 0x01, 0x00, 0x00, 0x00
        /*0020*/ 	.byte	0x00, 0x00, 0x00, 0x00


//--------------------- .nv.info._Z16max_error_kerneliiiidPdS_ --------------------------
	.section	.nv.info._Z16max_error_kerneliiiidPdS_,"",@"SHT_CUDA_INFO"
	.sectionflags	@""
	.align	4


	//----- nvinfo : EIATTR_CUDA_API_VERSION
	.align		4
        /*0000*/ 	.byte	0x04, 0x37
        /*0002*/ 	.short	(.L_7 - .L_6)
.L_6:
        /*0004*/ 	.word	0x00000082


	//----- nvinfo : EIATTR_KPARAM_INFO
	.align		4
.L_7:
        /*0008*/ 	.byte	0x04, 0x17
        /*000a*/ 	.short	(.L_9 - .L_8)
.L_8:
        /*000c*/ 	.word	0x00000000
        /*0010*/ 	.short	0x0006
        /*0012*/ 	.short	0x0020
        /*0014*/ 	.byte	0x00, 0xf5, 0x21, 0x00


	//----- nvinfo : EIATTR_KPARAM_INFO
	.align		4
.L_9:
        /*0018*/ 	.byte	0x04, 0x17
        /*001a*/ 	.short	(.L_11 - .L_10)
.L_10:
        /*001c*/ 	.word	0x00000000
        /*0020*/ 	.short	0x0005
        /*0022*/ 	.short	0x0018
        /*0024*/ 	.byte	0x00, 0xf5, 0x21, 0x00


	//----- nvinfo : EIATTR_KPARAM_INFO
	.align		4
.L_11:
        /*0028*/ 	.byte	0x04, 0x17
        /*002a*/ 	.short	(.L_13 - .L_12)
.L_12:
        /*002c*/ 	.word	0x00000000
        /*0030*/ 	.short	0x0004
        /*0032*/ 	.short	0x0010
        /*0034*/ 	.byte	0x00, 0xf0, 0x21, 0x00


	//----- nvinfo : EIATTR_KPARAM_INFO
	.align		4
.L_13:
        /*0038*/ 	.byte	0x04, 0x17
        /*003a*/ 	.short	(.L_15 - .L_14)
.L_14:
        /*003c*/ 	.word	0x00000000
        /*0040*/ 	.short	0x0003
        /*0042*/ 	.short	0x000c
        /*0044*/ 	.byte	0x00, 0xf0, 0x11, 0x00


	//----- nvinfo : EIATTR_KPARAM_INFO
	.align		4
.L_15:
        /*0048*/ 	.byte	0x04, 0x17
        /*004a*/ 	.short	(.L_17 - .L_16)
.L_16:
        /*004c*/ 	.word	0x00000000
        /*0050*/ 	.short	0x0002
        /*0052*/ 	.short	0x0008
        /*0054*/ 	.byte	0x00, 0xf0, 0x11, 0x00


	//----- nvinfo : EIATTR_KPARAM_INFO
	.align		4
.L_17:
        /*0058*/ 	.byte	0x04, 0x17
        /*005a*/ 	.short	(.L_19 - .L_18)
.L_18:
        /*005c*/ 	.word	0x00000000
        /*0060*/ 	.short	0x0001
        /*0062*/ 	.short	0x0004
        /*0064*/ 	.byte	0x00, 0xf0, 0x11, 0x00


	//----- nvinfo : EIATTR_KPARAM_INFO
	.align		4
.L_19:
        /*0068*/ 	.byte	0x04, 0x17
        /*006a*/ 	.short	(.L_21 - .L_20)
.L_20:
        /*006c*/ 	.word	0x00000000
        /*0070*/ 	.short	0x0000
        /*0072*/ 	.short	0x0000
        /*0074*/ 	.byte	0x00, 0xf0, 0x11, 0x00


	//----- nvinfo : EIATTR_SPARSE_MMA_MASK
	.align		4
.L_21:
        /*0078*/ 	.byte	0x03, 0x50
        /*007a*/ 	.short	0x0000


	//----- nvinfo : EIATTR_MAXREG_COUNT
	.align		4
        /*007c*/ 	.byte	0x03, 0x1b
        /*007e*/ 	.short	0x00ff


	//----- nvinfo : EIATTR_NUM_BARRIERS
	.align		4
        /*0080*/ 	.byte	0x02, 0x4c
        /*0082*/ 	.byte	0x01
	.zero		1


	//----- nvinfo : EIATTR_MERCURY_ISA_VERSION
	.align		4
        /*0084*/ 	.byte	0x03, 0x5f
        /*0086*/ 	.short	0x0101


	//----- nvinfo : EIATTR_VRC_CTA_INIT_COUNT
	.align		4
        /*0088*/ 	.byte	0x02, 0x4a
	.zero		1
	.zero		1


	//----- nvinfo : EIATTR_EXIT_INSTR_OFFSETS
	.align		4
        /*008c*/ 	.byte	0x04, 0x1c
        /*008e*/ 	.short	(.L_23 - .L_22)


	//   ....[0]....
.L_22:
        /*0090*/ 	.word	0x00001170


	//   ....[1]....
        /*0094*/ 	.word	0x000011f0


	//----- nvinfo : EIATTR_CRS_STACK_SIZE
	.align		4
.L_23:
        /*0098*/ 	.byte	0x04, 0x1e
        /*009a*/ 	.short	(.L_25 - .L_24)
.L_24:
        /*009c*/ 	.word	0x00000000


	//----- nvinfo : EIATTR_CBANK_PARAM_SIZE
	.align		4
.L_25:
        /*00a0*/ 	.byte	0x03, 0x19
        /*00a2*/ 	.short	0x0028


	//----- nvinfo : EIATTR_PARAM_CBANK
	.align		4
        /*00a4*/ 	.byte	0x04, 0x0a
        /*00a6*/ 	.short	(.L_27 - .L_26)
	.align		4
.L_26:
        /*00a8*/ 	.word	index@(.nv.constant0._Z16max_error_kerneliiiidPdS_)
        /*00ac*/ 	.short	0x0380
        /*00ae*/ 	.short	0x0028


	//----- nvinfo : EIATTR_SW_WAR
	.align		4
.L_27:
        /*00b0*/ 	.byte	0x04, 0x36
        /*00b2*/ 	.short	(.L_29 - .L_28)
.L_28:
        /*00b4*/ 	.word	0x00000008
.L_29:


//--------------------- .nv.callgraph             --------------------------
	.section	.nv.callgraph,"",@"SHT_CUDA_CALLGRAPH"
	.align	4
	.sectionentsize	8
	.align		4
        /*0000*/ 	.word	0x00000000
	.align		4
        /*0004*/ 	.word	0xffffffff
	.align		4
        /*0008*/ 	.word	0x00000000
	.align		4
        /*000c*/ 	.word	0xfffffffe
	.align		4
        /*0010*/ 	.word	0x00000000
	.align		4
        /*0014*/ 	.word	0xfffffffd
	.align		4
        /*0018*/ 	.word	0x00000000
	.align		4
        /*001c*/ 	.word	0xfffffffc


//--------------------- .text._Z16max_error_kerneliiiidPdS_ --------------------------
	.section	.text._Z16max_error_kerneliiiidPdS_,"ax",@progbits
	.align	128
        .global         _Z16max_error_kerneliiiidPdS_
        .type           _Z16max_error_kerneliiiidPdS_,@function
        .size           _Z16max_error_kerneliiiidPdS_,(.L_x_14 - _Z16max_error_kerneliiiidPdS_)
        .other          _Z16max_error_kerneliiiidPdS_,@"STO_CUDA_ENTRY STV_DEFAULT"
_Z16max_error_kerneliiiidPdS_:
.text._Z16max_error_kerneliiiidPdS_:
[----:B------:R-:W-:Y:S01]  /*0000*/  LDC R1, c[0x0][0x37c] ;  /* 0x0000df00ff017b82 */ /* 0x000fe20000000800 */
[----:B------:R-:W0:Y:S07]  /*0010*/  S2R R3, SR_TID.X ;  /* 0x0000000000037919 */ /* 0x000e2e0000002100 */
[----:B------:R-:W1:Y:S01]  /*0020*/  LDC R9, c[0x0][0x380] ;  /* 0x0000e000ff097b82 */ /* 0x000e620000000800 */
[----:B------:R-:W0:Y:S01]  /*0030*/  LDCU UR4, c[0x0][0x360] ;  /* 0x00006c00ff0477ac */ /* 0x000e220008000800 */
[----:B------:R-:W-:Y:S01]  /*0040*/  BSSY.RECONVERGENT B0, `(.L_x_0) ;  /* 0x00000fa000007945 */ /* 0x000fe20003800200 */
[----:B------:R-:W0:Y:S01]  /*0050*/  S2R R0, SR_CTAID.X ;  /* 0x0000000000007919 */ /* 0x000e220000002500 */
[----:B------:R-:W-:Y:S01]  /*0060*/  CS2R R26, SRZ ;  /* 0x00000000001a7805 */ /* 0x000fe2000001ff00 */
[----:B------:R-:W2:Y:S03]  /*0070*/  LDCU.64 UR6, c[0x0][0x358] ;  /* 0x00006b00ff0677ac */ /* 0x000ea60008000a00 */
[----:B------:R-:W1:Y:S02]  /*0080*/  LDC.64 R6, c[0x0][0x388] ;  /* 0x0000e200ff067b82 */ /* 0x000e640000000a00 */
[----:B-1----:R-:W-:Y:S01]  /*0090*/  VIMNMX R2, PT, PT, R6, R9, PT ;  /* 0x0000000906027248 */ /* 0x002fe20003fe0100 */
[----:B0-----:R-:W-:-:S03]  /*00a0*/  IMAD R8, R0, UR4, R3 ;  /* 0x0000000400087c24 */ /* 0x001fc6000f8e0203 */
[----:B------:R-:W-:Y:S01]  /*00b0*/  ISETP.GE.AND P0, PT, R2, 0x3, PT ;  /* 0x000000030200780c */ /* 0x000fe20003f06270 */
[----:B------:R-:W-:-:S03]  /*00c0*/  IMAD.U32 R3, RZ, RZ, UR4 ;  /* 0x00000004ff037e24 */ /* 0x000fc6000f8e00ff */
[----:B------:R-:W-:-:S13]  /*00d0*/  ISETP.GE.OR P0, PT, R8, R7, !P0 ;  /* 0x000000070800720c */ /* 0x000fda0004706670 */
[----:B--2---:R-:W-:Y:S05]  /*00e0*/  @P0 BRA `(.L_x_1) ;  /* 0x0000000c00bc0947 */ /* 0x004fea0003800000 */
[C---:B------:R-:W-:Y:S01]  /*00f0*/  VIADD R4, R9.reuse, 0x6 ;  /* 0x0000000609047836 */ /* 0x040fe20000000000 */
[C---:B------:R-:W-:Y:S01]  /*0100*/  LOP3.LUT R5, R9.reuse, 0x3, RZ, 0xc0, !PT ;  /* 0x0000000309057812 */ /* 0x040fe200078ec0ff */
[----:B------:R-:W-:Y:S01]  /*0110*/  VIADD R7, R9, 0xfffffffd ;  /* 0xfffffffd09077836 */ /* 0x000fe20000000000 */
[----:B------:R-:W-:Y:S02]  /*0120*/  CS2R R26, SRZ ;  /* 0x00000000001a7805 */ /* 0x000fe4000001ff00 */
[----:B------:R-:W-:Y:S02]  /*0130*/  LOP3.LUT R2, R4, 0x7, RZ, 0xc0, !PT ;  /* 0x0000000704027812 */ /* 0x000fe400078ec0ff */
[----:B------:R-:W-:Y:S01]  /*0140*/  ISETP.NE.AND P0, PT, R5, 0x3, PT ;  /* 0x000000030500780c */ /* 0x000fe20003f05270 */
[----:B------:R-:W-:Y:S02]  /*0150*/  VIADD R5, R6, 0xfffffffe ;  /* 0xfffffffe06057836 */ /* 0x000fe40000000000 */
[----:B------:R-:W-:-:S02]  /*0160*/  VIADD R2, R2, 0xffffffff ;  /* 0xffffffff02027836 */ /* 0x000fc40000000000 */
[----:B------:R-:W-:-:S03]  /*0170*/  VIADD R6, R9, 0xfffffffe ;  /* 0xfffffffe09067836 */ /* 0x000fc60000000000 */
[----:B------:R-:W-:Y:S02]  /*0180*/  ISETP.GE.U32.AND P1, PT, R2, 0x3, PT ;  /* 0x000000030200780c */ /* 0x000fe40003f26070 */
[----:B------:R-:W-:-:S11]  /*0190*/  LOP3.LUT R9, R6, 0xfffffff8, RZ, 0xc0, !PT ;  /* 0xfffffff806097812 */ /* 0x000fd600078ec0ff */
.L_x_8:
[----:B------:R-:W-:-:S07]  /*01a0*/  IMAD.MOV.U32 R31, RZ, RZ, 0x1 ;  /* 0x00000001ff1f7424 */ /* 0x000fce00078e00ff */
.L_x_7:
[----:B------:R-:W0:Y:S01]  /*01b0*/  LDC.64 R10, c[0x0][0x390] ;  /* 0x0000e400ff0a7b82 */ /* 0x000e220000000a00 */
[-CC-:B------:R-:W-:Y:S01]  /*01c0*/  IMAD R2, R8, R5.reuse, R31.reuse ;  /* 0x0000000508027224 */ /* 0x180fe200078e021f */
[----:B------:R-:W1:Y:S01]  /*01d0*/  LDCU UR4, c[0x0][0x388] ;  /* 0x00007100ff0477ac */ /* 0x000e620008000800 */
[----:B------:R-:W-:Y:S01]  /*01e0*/  ISETP.GE.U32.AND P3, PT, R7, 0x7, PT ;  /* 0x000000070700780c */ /* 0x000fe20003f66070 */
[----:B------:R-:W-:Y:S01]  /*01f0*/  IMAD.MOV.U32 R33, RZ, RZ, 0x1 ;  /* 0x00000001ff217424 */ /* 0x000fe200078e00ff */
[----:B------:R-:W-:Y:S01]  /*0200*/  ISETP.NE.AND P2, PT, R31, R5, PT ;  /* 0x000000051f00720c */ /* 0x000fe20003f45270 */
[----:B------:R-:W-:Y:S02]  /*0210*/  VIADD R2, R2, 0xffffffff ;  /* 0xffffffff02027836 */ /* 0x000fe40000000000 */
[----:B------:R-:W2:Y:S02]  /*0220*/  LDC R30, c[0x0][0x380] ;  /* 0x0000e000ff1e7b82 */ /* 0x000ea40000000800 */
[----:B------:R-:W0:Y:S01]  /*0230*/  I2F.F64 R12, R2 ;  /* 0x00000002000c7312 */ /* 0x000e220000201c00 */
[----:B-1----:R-:W-:-:S02]  /*0240*/  IMAD R17, R8, UR4, R31 ;  /* 0x0000000408117c24 */ /* 0x002fc4000f8e021f */
[----:B------:R-:W-:Y:S01]  /*0250*/  VIADD R31, R31, 0x1 ;  /* 0x000000011f1f7836 */ /* 0x000fe20000000000 */
[----:B0-----:R-:W-:Y:S01]  /*0260*/  DMUL R12, R12, R10 ;  /* 0x0000000a0c0c7228 */ /* 0x001fe20000000000 */
[----:B--2---:R-:W-:-:S07]  /*0270*/  IMAD R32, R17, R30, RZ ;  /* 0x0000001e11207224 */ /* 0x004fce00078e02ff */
[----:B------:R-:W-:Y:S01]  /*0280*/  DADD R14, R12, -1 ;  /* 0xbff000000c0e7429 */ /* 0x000fe20000000000 */
[----:B------:R-:W-:Y:S10]  /*0290*/  @!P3 BRA `(.L_x_2) ;  /* 0x0000000400a4b947 */ /* 0x000ff40003800000 */
[----:B------:R-:W-:Y:S02]  /*02a0*/  IMAD.MOV.U32 R34, RZ, RZ, RZ ;  /* 0x000000ffff227224 */ /* 0x000fe400078e00ff */
[----:B------:R-:W-:-:S07]  /*02b0*/  IMAD.MOV.U32 R2, RZ, RZ, R32 ;  /* 0x000000ffff027224 */ /* 0x000fce00078e0020 */
.L_x_3:
[----:B------:R-:W0:Y:S01]  /*02c0*/  LDC.64 R20, c[0x0][0x398] ;  /* 0x0000e600ff147b82 */ /* 0x000e220000000a00 */
[----:B------:R-:W-:-:S04]  /*02d0*/  VIADD R17, R2, 0x1 ;  /* 0x0000000102117836 */ /* 0x000fc80000000000 */
[----:B0-----:R-:W-:-:S05]  /*02e0*/  IMAD.WIDE R20, R17, 0x8, R20 ;  /* 0x0000000811147825 */ /* 0x001fca00078e0214 */
[----:B------:R-:W2:Y:S04]  /*02f0*/  LDG.E.64 R24, desc[UR6][R20.64] ;  /* 0x0000000614187981 */ /* 0x000ea8000c1e1b00 */
[----:B------:R-:W3:Y:S01]  /*0300*/  LDG.E.64 R16, desc[UR6][R20.64+0x8] ;  /* 0x0000080614107981 */ /* 0x000ee2000c1e1b00 */
[----:B------:R-:W-:-:S03]  /*0310*/  VIADD R33, R34, 0x1 ;  /* 0x0000000122217836 */ /* 0x000fc60000000000 */
[----:B------:R-:W4:Y:S01]  /*0320*/  LDG.E.64 R22, desc[UR6][R20.64+0x10] ;  /* 0x0000100614167981 */ /* 0x000f22000c1e1b00 */
[----:B------:R-:W0:Y:S01]  /*0330*/  I2F.F64.U32 R18, R33 ;  /* 0x0000002100127312 */ /* 0x000e220000201800 */
[----:B------:R-:W-:Y:S02]  /*0340*/  VIADD R35, R34, 0x2 ;  /* 0x0000000222237836 */ /* 0x000fe40000000000 */
[----:B------:R-:W5:Y:S01]  /*0350*/  LDG.E.64 R36, desc[UR6][R20.64+0x38] ;  /* 0x0000380614247981 */ /* 0x000f62000c1e1b00 */
[----:B0-----:R-:W-:-:S08]  /*0360*/  DMUL R18, R18, R10 ;  /* 0x0000000a12127228 */ /* 0x001fd00000000000 */
[----:B------:R-:W-:Y:S02]  /*0370*/  DMUL R28, R12, R18 ;  /* 0x000000120c1c7228 */ /* 0x000fe40000000000 */
[----:B------:R-:W-:-:S08]  /*0380*/  DADD R18, R18, -1 ;  /* 0xbff0000012127429 */ /* 0x000fd00000000000 */
[----:B------:R-:W-:Y:S01]  /*0390*/  DMUL R18, R28, R18 ;  /* 0x000000121c127228 */ /* 0x000fe20000000000 */
[----:B------:R-:W5:Y:S01]  /*03a0*/  LDG.E.64 R28, desc[UR6][R20.64+0x18] ;  /* 0x00001806141c7981 */ /* 0x000f62000c1e1b00 */
[----:B------:R-:W-:-:S06]  /*03b0*/  VIADD R33, R34, 0x3 ;  /* 0x0000000322217836 */ /* 0x000fcc0000000000 */
[----:B--2---:R-:W-:Y:S01]  /*03c0*/  DFMA R18, -R14, R18, R24 ;  /* 0x000000120e12722b */ /* 0x004fe20000000118 */
[----:B------:R-:W0:Y:S07]  /*03d0*/  I2F.F64.U32 R24, R35 ;  /* 0x0000002300187312 */ /* 0x000e2e0000201800 */
[----:B------:R-:W-:Y:S02]  /*03e0*/  DSETP.GT.AND P3, PT, |R18|, R26, PT ;  /* 0x0000001a1200722a */ /* 0x000fe40003f64200 */
[----:B------:R-:W-:-:S02]  /*03f0*/  DADD R18, -RZ, |R18| ;  /* 0x00000000ff127229 */ /* 0x000fc40000000512 */
[----:B0-----:R-:W-:-:S08]  /*0400*/  DMUL R24, R24, R10 ;  /* 0x0000000a18187228 */ /* 0x001fd00000000000 */
[----:B------:R-:W-:Y:S02]  /*0410*/  FSEL R26, R18, R26, P3 ;  /* 0x0000001a121a7208 */ /* 0x000fe40001800000 */
[----:B------:R-:W-:Y:S01]  /*0420*/  FSEL R27, R19, R27, P3 ;  /* 0x0000001b131b7208 */ /* 0x000fe20001800000 */
[----:B------:R-:W-:Y:S02]  /*0430*/  DMUL R18, R12, R24 ;  /* 0x000000180c127228 */ /* 0x000fe40000000000 */
[----:B------:R-:W-:-:S08]  /*0440*/  DADD R24, R24, -1 ;  /* 0xbff0000018187429 */ /* 0x000fd00000000000 */
[----:B------:R-:W-:Y:S01]  /*0450*/  DMUL R24, R18, R24 ;  /* 0x0000001812187228 */ /* 0x000fe20000000000 */
[----:B------:R-:W0:Y:S07]  /*0460*/  I2F.F64.U32 R18, R33 ;  /* 0x0000002100127312 */ /* 0x000e2e0000201800 */
[----:B---3--:R-:W-:Y:S02]  /*0470*/  DFMA R24, -R14, R24, R16 ;  /* 0x000000180e18722b */ /* 0x008fe40000000110 */
[----:B0-----:R-:W-:Y:S01]  /*0480*/  DMUL R18, R18, R10 ;  /* 0x0000000a12127228 */ /* 0x001fe20000000000 */
[----:B------:R-:W-:-:S07]  /*0490*/  VIADD R35, R34, 0x4 ;  /* 0x0000000422237836 */ /* 0x000fce0000000000 */
[----:B------:R-:W-:Y:S02]  /*04a0*/  DMUL R16, R12, R18 ;  /* 0x000000120c107228 */ /* 0x000fe40000000000 */
[----:B------:R-:W-:-:S08]  /*04b0*/  DADD R18, R18, -1 ;  /* 0xbff0000012127429 */ /* 0x000fd00000000000 */
[----:B------:R-:W-:Y:S01]  /*04c0*/  DMUL R18, R16, R18 ;  /* 0x0000001210127228 */ /* 0x000fe20000000000 */
[----:B------:R-:W0:Y:S01]  /*04d0*/  I2F.F64.U32 R16, R35 ;  /* 0x0000002300107312 */ /* 0x000e220000201800 */
[----:B------:R-:W-:Y:S02]  /*04e0*/  DSETP.GT.AND P3, PT, |R24|, R26, PT ;  /* 0x0000001a1800722a */ /* 0x000fe40003f64200 */
[----:B------:R-:W-:Y:S01]  /*04f0*/  DADD R24, -RZ, |R24| ;  /* 0x00000000ff187229 */ /* 0x000fe20000000518 */
[----:B------:R-:W-:-:S03]  /*0500*/  VIADD R33, R34, 0x5 ;  /* 0x0000000522217836 */ /* 0x000fc60000000000 */
[----:B----4-:R-:W-:Y:S02]  /*0510*/  DFMA R18, -R14, R18, R22 ;  /* 0x000000120e12722b */ /* 0x010fe40000000116 */
[----:B0-----:R-:W-:-:S04]  /*0520*/  DMUL R16, R16, R10 ;  /* 0x0000000a10107228 */ /* 0x001fc80000000000 */
[----:B------:R-:W-:Y:S02]  /*0530*/  FSEL R24, R24, R26, P3 ;  /* 0x0000001a18187208 */ /* 0x000fe40001800000 */
[----:B------:R-:W-:Y:S02]  /*0540*/  FSEL R25, R25, R27, P3 ;  /* 0x0000001b19197208 */ /* 0x000fe40001800000 */
[----:B------:R-:W0:Y:S01]  /*0550*/  I2F.F64.U32 R26, R33 ;  /* 0x00000021001a7312 */ /* 0x000e220000201800 */
[----:B------:R-:W-:Y:S02]  /*0560*/  DMUL R22, R12, R16 ;  /* 0x000000100c167228 */ /* 0x000fe40000000000 */
[----:B------:R-:W-:Y:S01]  /*0570*/  DADD R16, R16, -1 ;  /* 0xbff0000010107429 */ /* 0x000fe20000000000 */
[----:B------:R-:W-:-:S07]  /*0580*/  VIADD R35, R34, 0x6 ;  /* 0x0000000622237836 */ /* 0x000fce0000000000 */
[----:B------:R-:W-:Y:S02]  /*0590*/  DMUL R22, R22, R16 ;  /* 0x0000001016167228 */ /* 0x000fe40000000000 */
[----:B0-----:R-:W-:Y:S01]  /*05a0*/  DMUL R26, R26, R10 ;  /* 0x0000000a1a1a7228 */ /* 0x001fe20000000000 */
[----:B------:R-:W0:Y:S01]  /*05b0*/  I2F.F64.U32 R16, R35 ;  /* 0x0000002300107312 */ /* 0x000e220000201800 */
[----:B------:R-:W-:-:S04]  /*05c0*/  DSETP.GT.AND P3, PT, |R18|, R24, PT ;  /* 0x000000181200722a */ /* 0x000fc80003f64200 */
[----:B-----5:R-:W-:Y:S02]  /*05d0*/  DFMA R28, -R14, R22, R28 ;  /* 0x000000160e1c722b */ /* 0x020fe4000000011c */
[----:B------:R-:W-:Y:S02]  /*05e0*/  DMUL R22, R12, R26 ;  /* 0x0000001a0c167228 */ /* 0x000fe40000000000 */
[----:B------:R-:W-:Y:S02]  /*05f0*/  DADD R26, R26, -1 ;  /* 0xbff000001a1a7429 */ /* 0x000fe40000000000 */
[----:B------:R-:W-:Y:S02]  /*0600*/  DADD R18, -RZ, |R18| ;  /* 0x00000000ff127229 */ /* 0x000fe40000000512 */
[----:B0-----:R-:W-:-:S04]  /*0610*/  DMUL R16, R16, R10 ;  /* 0x0000000a10107228 */ /* 0x001fc80000000000 */
[----:B------:R-:W-:Y:S01]  /*0620*/  DMUL R26, R22, R26 ;  /* 0x0000001a161a7228 */ /* 0x000fe20000000000 */
[----:B------:R-:W2:Y:S03]  /*0630*/  LDG.E.64 R22, desc[UR6][R20.64+0x20] ;  /* 0x0000200614167981 */ /* 0x000ea6000c1e1b00 */
[----:B------:R-:W-:Y:S02]  /*0640*/  FSEL R18, R18, R24, P3 ;  /* 0x0000001812127208 */ /* 0x000fe40001800000 */
[----:B------:R-:W-:Y:S01]  /*0650*/  FSEL R19, R19, R25, P3 ;  /* 0x0000001913137208 */ /* 0x000fe20001800000 */
[----:B------:R-:W-:Y:S02]  /*0660*/  DMUL R24, R12, R16 ;  /* 0x000000100c187228 */ /* 0x000fe40000000000 */
[----:B------:R-:W-:-:S08]  /*0670*/  DADD R16, R16, -1 ;  /* 0xbff0000010107429 */ /* 0x000fd00000000000 */
[----:B------:R-:W-:Y:S01]  /*0680*/  DMUL R16, R24, R16 ;  /* 0x0000001018107228 */ /* 0x000fe20000000000 */
[----:B------:R-:W3:Y:S01]  /*0690*/  LDG.E.64 R24, desc[UR6][R20.64+0x28] ;  /* 0x0000280614187981 */ /* 0x000ee2000c1e1b00 */
[----:B------:R-:W-:Y:S02]  /*06a0*/  DSETP.GT.AND P3, PT, |R28|, R18, PT ;  /* 0x000000121c00722a */ /* 0x000fe40003f64200 */
[----:B------:R-:W-:-:S10]  /*06b0*/  DADD R28, -RZ, |R28| ;  /* 0x00000000ff1c7229 */ /* 0x000fd4000000051c */
[----:B------:R-:W-:Y:S02]  /*06c0*/  FSEL R18, R28, R18, P3 ;  /* 0x000000121c127208 */ /* 0x000fe40001800000 */
[----:B------:R-:W-:Y:S02]  /*06d0*/  FSEL R19, R29, R19, P3 ;  /* 0x000000131d137208 */ /* 0x000fe40001800000 */
[----:B------:R0:W4:Y:S01]  /*06e0*/  LDG.E.64 R28, desc[UR6][R20.64+0x30] ;  /* 0x00003006141c7981 */ /* 0x000122000c1e1b00 */
[C---:B------:R-:W-:Y:S02]  /*06f0*/  VIADD R33, R34.reuse, 0x7 ;  /* 0x0000000722217836 */ /* 0x040fe40000000000 */
[----:B------:R-:W-:-:S05]  /*0700*/  VIADD R34, R34, 0x8 ;  /* 0x0000000822227836 */ /* 0x000fca0000000000 */
[----:B------:R-:W-:Y:S01]  /*0710*/  ISETP.NE.AND P4, PT, R34, R9, PT ;  /* 0x000000092200720c */ /* 0x000fe20003f85270 */
[----:B------:R-:W-:Y:S01]  /*0720*/  VIADD R2, R2, 0x8 ;  /* 0x0000000802027836 */ /* 0x000fe20000000000 */
[----:B--2---:R-:W-:Y:S01]  /*0730*/  DFMA R26, -R14, R26, R22 ;  /* 0x0000001a0e1a722b */ /* 0x004fe20000000116 */
[----:B------:R-:W1:Y:S07]  /*0740*/  I2F.F64.U32 R22, R33 ;  /* 0x0000002100167312 */ /* 0x000e6e0000201800 */
[----:B------:R-:W-:-:S02]  /*0750*/  DSETP.GT.AND P3, PT, |R26|, R18, PT ;  /* 0x000000121a00722a */ /* 0x000fc40003f64200 */
[----:B---3--:R-:W-:Y:S02]  /*0760*/  DFMA R16, -R14, R16, R24 ;  /* 0x000000100e10722b */ /* 0x008fe40000000118 */
[----:B-1----:R-:W-:Y:S01]  /*0770*/  DMUL R24, R22, R10 ;  /* 0x0000000a16187228 */ /* 0x002fe20000000000 */
[----:B------:R-:W1:Y:S01]  /*0780*/  I2F.F64.U32 R22, R34 ;  /* 0x0000002200167312 */ /* 0x000e620000201800 */
[----:B------:R-:W-:-:S06]  /*0790*/  DADD R26, -RZ, |R26| ;  /* 0x00000000ff1a7229 */ /* 0x000fcc000000051a */
[----:B0-----:R-:W-:Y:S02]  /*07a0*/  DMUL R20, R12, R24 ;  /* 0x000000180c147228 */ /* 0x001fe40000000000 */
[----:B------:R-:W-:Y:S02]  /*07b0*/  DADD R24, R24, -1 ;  /* 0xbff0000018187429 */ /* 0x000fe40000000000 */
[----:B------:R-:W-:Y:S02]  /*07c0*/  FSEL R18, R26, R18, P3 ;  /* 0x000000121a127208 */ /* 0x000fe40001800000 */
[----:B------:R-:W-:Y:S01]  /*07d0*/  FSEL R19, R27, R19, P3 ;  /* 0x000000131b137208 */ /* 0x000fe20001800000 */
[----:B-1----:R-:W-:-:S03]  /*07e0*/  DMUL R22, R22, R10 ;  /* 0x0000000a16167228 */ /* 0x002fc60000000000 */
[----:B------:R-:W-:Y:S02]  /*07f0*/  DMUL R20, R20, R24 ;  /* 0x0000001814147228 */ /* 0x000fe40000000000 */
[----:B------:R-:W-:Y:S02]  /*0800*/  DSETP.GT.AND P3, PT, |R16|, R18, PT ;  /* 0x000000121000722a */ /* 0x000fe40003f64200 */
[----:B------:R-:W-:Y:S02]  /*0810*/  DADD R16, -RZ, |R16| ;  /* 0x00000000ff107229 */ /* 0x000fe40000000510 */
[----:B------:R-:W-:Y:S02]  /*0820*/  DMUL R24, R12, R22 ;  /* 0x000000160c187228 */ /* 0x000fe40000000000 */
[----:B------:R-:W-:Y:S02]  /*0830*/  DADD R22, R22, -1 ;  /* 0xbff0000016167429 */ /* 0x000fe40000000000 */
[----:B----4-:R-:W-:-:S04]  /*0840*/  DFMA R20, -R14, R20, R28 ;  /* 0x000000140e14722b */ /* 0x010fc8000000011c */
[----:B------:R-:W-:Y:S02]  /*0850*/  FSEL R18, R16, R18, P3 ;  /* 0x0000001210127208 */ /* 0x000fe40001800000 */
[----:B------:R-:W-:Y:S01]  /*0860*/  DMUL R22, R24, R22 ;  /* 0x0000001618167228 */ /* 0x000fe20000000000 */
[----:B------:R-:W-:Y:S01]  /*0870*/  FSEL R19, R17, R19, P3 ;  /* 0x0000001311137208 */ /* 0x000fe20001800000 */
[----:B------:R-:W-:-:S05]  /*0880*/  DADD R16, -RZ, |R20| ;  /* 0x00000000ff107229 */ /* 0x000fca0000000514 */
[----:B------:R-:W-:Y:S02]  /*0890*/  DSETP.GT.AND P3, PT, |R20|, R18, PT ;  /* 0x000000121400722a */ /* 0x000fe40003f64200 */
[----:B------:R-:W-:-:S04]  /*08a0*/  DFMA R22, -R14, R22, R36 ;  /* 0x000000160e16722b */ /* 0x000fc80000000124 */
[----:B------:R-:W-:Y:S02]  /*08b0*/  FSEL R18, R16, R18, P3 ;  /* 0x0000001210127208 */ /* 0x000fe40001800000 */
[----:B------:R-:W-:Y:S02]  /*08c0*/  FSEL R19, R17, R19, P3 ;  /* 0x0000001311137208 */ /* 0x000fe40001800000 */
[----:B------:R-:W-:-:S04]  /*08d0*/  DADD R16, -RZ, |R22| ;  /* 0x00000000ff107229 */ /* 0x000fc80000000516 */
[----:B------:R-:W-:-:S06]  /*08e0*/  DSETP.GT.AND P3, PT, |R22|, R18, PT ;  /* 0x000000121600722a */ /* 0x000fcc0003f64200 */
[----:B------:R-:W-:Y:S02]  /*08f0*/  FSEL R26, R16, R18, P3 ;  /* 0x00000012101a7208 */ /* 0x000fe40001800000 */
[----:B------:R-:W-:Y:S01]  /*0900*/  FSEL R27, R17, R19, P3 ;  /* 0x00000013111b7208 */ /* 0x000fe20001800000 */
[----:B------:R-:W-:Y:S06]  /*0910*/  @P4 BRA `(.L_x_3) ;  /* 0xfffffff800684947 */ /* 0x000fec000383ffff */
[----:B------:R-:W-:-:S07]  /*0920*/  VIADD R33, R34, 0x1 ;  /* 0x0000000122217836 */ /* 0x000fce0000000000 */
.L_x_2:
[----:B------:R-:W-:-:S13]  /*0930*/  LOP3.LUT P3, RZ, R6, 0x7, RZ, 0xc0, !PT ;  /* 0x0000000706ff7812 */ /* 0x000fda000786c0ff */
[----:B------:R-:W-:Y:S05]  /*0940*/  @!P3 BRA `(.L_x_4) ;  /* 0x00000004008cb947 */ /* 0x000fea0003800000 */
[----:B------:R-:W-:Y:S01]  /*0950*/  LOP3.LUT P3, RZ, R4, 0x3, RZ, 0xc0, !PT ;  /* 0x0000000304ff7812 */ /* 0x000fe2000786c0ff */
[----:B------:R-:W-:-:S12]  /*0960*/  @!P1 BRA `(.L_x_5) ;  /* 0x0000000000cc9947 */ /* 0x000fd80003800000 */
[----:B------:R-:W0:Y:S01]  /*0970*/  LDC.64 R34, c[0x0][0x398] ;  /* 0x0000e600ff227b82 */ /* 0x000e220000000a00 */
[----:B------:R-:W-:-:S04]  /*0980*/  IMAD.IADD R17, R32, 0x1, R33 ;  /* 0x0000000120117824 */ /* 0x000fc800078e0221 */
[----:B0-----:R-:W-:-:S05]  /*0990*/  IMAD.WIDE R34, R17, 0x8, R34 ;  /* 0x0000000811227825 */ /* 0x001fca00078e0222 */
[----:B------:R-:W2:Y:S04]  /*09a0*/  LDG.E.64 R28, desc[UR6][R34.64] ;  /* 0x00000006221c7981 */ /* 0x000ea8000c1e1b00 */
[----:B------:R-:W3:Y:S04]  /*09b0*/  LDG.E.64 R22, desc[UR6][R34.64+0x8] ;  /* 0x0000080622167981 */ /* 0x000ee8000c1e1b00 */
[----:B------:R-:W4:Y:S04]  /*09c0*/  LDG.E.64 R16, desc[UR6][R34.64+0x10] ;  /* 0x0000100622107981 */ /* 0x000f28000c1e1b00 */
[----:B------:R0:W5:Y:S01]  /*09d0*/  LDG.E.64 R18, desc[UR6][R34.64+0x18] ;  /* 0x0000180622127981 */ /* 0x000162000c1e1b00 */
[----:B------:R-:W1:Y:S01]  /*09e0*/  I2F.F64.U32 R20, R33 ;  /* 0x0000002100147312 */ /* 0x000e620000201800 */
[----:B------:R-:W-:-:S02]  /*09f0*/  VIADD R2, R33, 0x1 ;  /* 0x0000000121027836 */ /* 0x000fc40000000000 */
[----:B0-----:R-:W-:Y:S01]  /*0a00*/  VIADD R34, R33, 0x2 ;  /* 0x0000000221227836 */ /* 0x001fe20000000000 */
[----:B-1----:R-:W-:-:S08]  /*0a10*/  DMUL R20, R20, R10 ;  /* 0x0000000a14147228 */ /* 0x002fd00000000000 */
[----:B------:R-:W-:Y:S02]  /*0a20*/  DMUL R24, R12, R20 ;  /* 0x000000140c187228 */ /* 0x000fe40000000000 */
[----:B------:R-:W-:-:S08]  /*0a30*/  DADD R20, R20, -1 ;  /* 0xbff0000014147429 */ /* 0x000fd00000000000 */
[----:B------:R-:W-:-:S08]  /*0a40*/  DMUL R24, R24, R20 ;  /* 0x0000001418187228 */ /* 0x000fd00000000000 */
[----:B--2---:R-:W-:Y:S01]  /*0a50*/  DFMA R24, -R14, R24, R28 ;  /* 0x000000180e18722b */ /* 0x004fe2000000011c */
[----:B------:R0:W1:Y:S07]  /*0a60*/  I2F.F64.U32 R28, R2 ;  /* 0x00000002001c7312 */ /* 0x00006e0000201800 */
[----:B------:R-:W-:Y:S02]  /*0a70*/  DADD R20, -RZ, |R24| ;  /* 0x00000000ff147229 */ /* 0x000fe40000000518 */
[----:B------:R-:W-:Y:S01]  /*0a80*/  DSETP.GT.AND P4, PT, |R24|, R26, PT ;  /* 0x0000001a1800722a */ /* 0x000fe20003f84200 */
[----:B0-----:R-:W-:-:S02]  /*0a90*/  VIADD R2, R33, 0x3 ;  /* 0x0000000321027836 */ /* 0x001fc40000000000 */
[----:B------:R-:W-:Y:S01]  /*0aa0*/  VIADD R33, R33, 0x4 ;  /* 0x0000000421217836 */ /* 0x000fe20000000000 */
[----:B-1----:R-:W-:-:S04]  /*0ab0*/  DMUL R28, R28, R10 ;  /* 0x0000000a1c1c7228 */ /* 0x002fc80000000000 */
[----:B------:R-:W-:Y:S02]  /*0ac0*/  FSEL R20, R20, R26, P4 ;  /* 0x0000001a14147208 */ /* 0x000fe40002000000 */
[----:B------:R-:W-:Y:S02]  /*0ad0*/  FSEL R21, R21, R27, P4 ;  /* 0x0000001b15157208 */ /* 0x000fe40002000000 */
[----:B------:R-:W-:Y:S02]  /*0ae0*/  DMUL R24, R12, R28 ;  /* 0x0000001c0c187228 */ /* 0x000fe40000000000 */
[----:B------:R-:W-:Y:S01]  /*0af0*/  DADD R26, R28, -1 ;  /* 0xbff000001c1a7429 */ /* 0x000fe20000000000 */
[----:B------:R-:W0:Y:S07]  /*0b00*/  I2F.F64.U32 R28, R34 ;  /* 0x00000022001c7312 */ /* 0x000e2e0000201800 */
[----:B------:R-:W-:Y:S01]  /*0b10*/  DMUL R26, R24, R26 ;  /* 0x0000001a181a7228 */ /* 0x000fe20000000000 */
[----:B------:R-:W1:Y:S07]  /*0b20*/  I2F.F64.U32 R24, R2 ;  /* 0x0000000200187312 */ /* 0x000e6e0000201800 */
[----:B---3--:R-:W-:-:S02]  /*0b30*/  DFMA R22, -R14, R26, R22 ;  /* 0x0000001a0e16722b */ /* 0x008fc40000000116 */
[----:B0-----:R-:W-:-:S06]  /*0b40*/  DMUL R28, R28, R10 ;  /* 0x0000000a1c1c7228 */ /* 0x001fcc0000000000 */
[----:B------:R-:W-:Y:S02]  /*0b50*/  DSETP.GT.AND P4, PT, |R22|, R20, PT ;  /* 0x000000141600722a */ /* 0x000fe40003f84200 */
[----:B------:R-:W-:Y:S02]  /*0b60*/  DMUL R26, R12, R28 ;  /* 0x0000001c0c1a7228 */ /* 0x000fe40000000000 */
[----:B------:R-:W-:Y:S02]  /*0b70*/  DADD R28, R28, -1 ;  /* 0xbff000001c1c7429 */ /* 0x000fe40000000000 */
[----:B-1----:R-:W-:Y:S02]  /*0b80*/  DMUL R24, R24, R10 ;  /* 0x0000000a18187228 */ /* 0x002fe40000000000 */
[----:B------:R-:W-:-:S04]  /*0b90*/  DADD R22, -RZ, |R22| ;  /* 0x00000000ff167229 */ /* 0x000fc80000000516 */
[----:B------:R-:W-:Y:S02]  /*0ba0*/  DMUL R28, R26, R28 ;  /* 0x0000001c1a1c7228 */ /* 0x000fe40000000000 */
[----:B------:R-:W-:Y:S02]  /*0bb0*/  DMUL R26, R12, R24 ;  /* 0x000000180c1a7228 */ /* 0x000fe40000000000 */
[----:B------:R-:W-:Y:S02]  /*0bc0*/  DADD R24, R24, -1 ;  /* 0xbff0000018187429 */ /* 0x000fe40000000000 */
[----:B------:R-:W-:Y:S02]  /*0bd0*/  FSEL R22, R22, R20, P4 ;  /* 0x0000001416167208 */ /* 0x000fe40002000000 */
[----:B----4-:R-:W-:Y:S01]  /*0be0*/  DFMA R16, -R14, R28, R16 ;  /* 0x0000001c0e10722b */ /* 0x010fe20000000110 */
[----:B------:R-:W-:-:S03]  /*0bf0*/  FSEL R23, R23, R21, P4 ;  /* 0x0000001517177208 */ /* 0x000fc60002000000 */
[----:B------:R-:W-:-:S04]  /*0c00*/  DMUL R24, R26, R24 ;  /* 0x000000181a187228 */ /* 0x000fc80000000000 */
[----:B------:R-:W-:Y:S02]  /*0c10*/  DADD R20, -RZ, |R16| ;  /* 0x00000000ff147229 */ /* 0x000fe40000000510 */
[----:B------:R-:W-:Y:S02]  /*0c20*/  DSETP.GT.AND P4, PT, |R16|, R22, PT ;  /* 0x000000161000722a */ /* 0x000fe40003f84200 */
[----:B-----5:R-:W-:-:S06]  /*0c30*/  DFMA R18, -R14, R24, R18 ;  /* 0x000000180e12722b */ /* 0x020fcc0000000112 */
[----:B------:R-:W-:Y:S02]  /*0c40*/  FSEL R20, R20, R22, P4 ;  /* 0x0000001614147208 */ /* 0x000fe40002000000 */
[----:B------:R-:W-:Y:S01]  /*0c50*/  FSEL R21, R21, R23, P4 ;  /* 0x0000001715157208 */ /* 0x000fe20002000000 */
[----:B------:R-:W-:-:S05]  /*0c60*/  DADD R16, -RZ, |R18| ;  /* 0x00000000ff107229 */ /* 0x000fca0000000512 */
[----:B------:R-:W-:-:S06]  /*0c70*/  DSETP.GT.AND P4, PT, |R18|, R20, PT ;  /* 0x000000141200722a */ /* 0x000fcc0003f84200 */
[----:B------:R-:W-:Y:S02]  /*0c80*/  FSEL R26, R16, R20, P4 ;  /* 0x00000014101a7208 */ /* 0x000fe40002000000 */
[----:B------:R-:W-:-:S07]  /*0c90*/  FSEL R27, R17, R21, P4 ;  /* 0x00000015111b7208 */ /* 0x000fce0002000000 */
.L_x_5:
[----:B------:R-:W-:Y:S05]  /*0ca0*/  @!P3 BRA `(.L_x_4) ;  /* 0x0000000000b4b947 */ /* 0x000fea0003800000 */
[----:B------:R-:W-:-:S04]  /*0cb0*/  LOP3.LUT R30, R30, 0x1, RZ, 0xc0, !PT ;  /* 0x000000011e1e7812 */ /* 0x000fc800078ec0ff */
[----:B------:R-:W-:Y:S01]  /*0cc0*/  ISETP.NE.U32.AND P3, PT, R30, 0x1, PT ;  /* 0x000000011e00780c */ /* 0x000fe20003f65070 */
[----:B------:R-:W-:-:S12]  /*0cd0*/  @!P0 BRA `(.L_x_6) ;  /* 0x00000000006c8947 */ /* 0x000fd80003800000 */
[----:B------:R-:W0:Y:S01]  /*0ce0*/  LDC.64 R16, c[0x0][0x398] ;  /* 0x0000e600ff107b82 */ /* 0x000e220000000a00 */
[----:B------:R-:W-:-:S04]  /*0cf0*/  IMAD.IADD R29, R32, 0x1, R33 ;  /* 0x00000001201d7824 */ /* 0x000fc800078e0221 */
[----:B0-----:R-:W-:-:S05]  /*0d00*/  IMAD.WIDE R28, R29, 0x8, R16 ;  /* 0x000000081d1c7825 */ /* 0x001fca00078e0210 */
[----:B------:R-:W2:Y:S04]  /*0d10*/  LDG.E.64 R24, desc[UR6][R28.64] ;  /* 0x000000061c187981 */ /* 0x000ea8000c1e1b00 */
[----:B------:R-:W3:Y:S01]  /*0d20*/  LDG.E.64 R16, desc[UR6][R28.64+0x8] ;  /* 0x000008061c107981 */ /* 0x000ee2000c1e1b00 */
[----:B------:R0:W1:Y:S01]  /*0d30*/  I2F.F64.U32 R22, R33 ;  /* 0x0000002100167312 */ /* 0x0000620000201800 */
[----:B------:R-:W-:-:S07]  /*0d40*/  VIADD R2, R33, 0x1 ;  /* 0x0000000121027836 */ /* 0x000fce0000000000 */
[----:B------:R-:W4:Y:S01]  /*0d50*/  I2F.F64.U32 R20, R2 ;  /* 0x0000000200147312 */ /* 0x000f220000201800 */
[----:B0-----:R-:W-:Y:S01]  /*0d60*/  VIADD R33, R33, 0x2 ;  /* 0x0000000221217836 */ /* 0x001fe20000000000 */
[----:B-1----:R-:W-:-:S08]  /*0d70*/  DMUL R22, R22, R10 ;  /* 0x0000000a16167228 */ /* 0x002fd00000000000 */
[----:B------:R-:W-:Y:S02]  /*0d80*/  DMUL R18, R12, R22 ;  /* 0x000000160c127228 */ /* 0x000fe40000000000 */
[----:B------:R-:W-:Y:S02]  /*0d90*/  DADD R22, R22, -1 ;  /* 0xbff0000016167429 */ /* 0x000fe40000000000 */
[----:B----4-:R-:W-:-:S06]  /*0da0*/  DMUL R20, R20, R10 ;  /* 0x0000000a14147228 */ /* 0x010fcc0000000000 */
[----:B------:R-:W-:Y:S02]  /*0db0*/  DMUL R22, R18, R22 ;  /* 0x0000001612167228 */ /* 0x000fe40000000000 */
[----:B------:R-:W-:Y:S02]  /*0dc0*/  DMUL R18, R12, R20 ;  /* 0x000000140c127228 */ /* 0x000fe40000000000 */
[----:B------:R-:W-:-:S08]  /*0dd0*/  DADD R20, R20, -1 ;  /* 0xbff0000014147429 */ /* 0x000fd00000000000 */
[----:B------:R-:W-:Y:S02]  /*0de0*/  DMUL R18, R18, R20 ;  /* 0x0000001412127228 */ /* 0x000fe40000000000 */
[----:B--2---:R-:W-:-:S06]  /*0df0*/  DFMA R22, -R14, R22, R24 ;  /* 0x000000160e16722b */ /* 0x004fcc0000000118 */
[----:B---3--:R-:W-:Y:S02]  /*0e00*/  DFMA R16, -R14, R18, R16 ;  /* 0x000000120e10722b */ /* 0x008fe40000000110 */
[----:B------:R-:W-:Y:S02]  /*0e10*/  DADD R20, -RZ, |R22| ;  /* 0x00000000ff147229 */ /* 0x000fe40000000516 */
[----:B------:R-:W-:-:S08]  /*0e20*/  DSETP.GT.AND P4, PT, |R22|, R26, PT ;  /* 0x0000001a1600722a */ /* 0x000fd00003f84200 */
[----:B------:R-:W-:Y:S02]  /*0e30*/  FSEL R18, R20, R26, P4 ;  /* 0x0000001a14127208 */ /* 0x000fe40002000000 */
[----:B------:R-:W-:Y:S01]  /*0e40*/  FSEL R19, R21, R27, P4 ;  /* 0x0000001b15137208 */ /* 0x000fe20002000000 */
[----:B------:R-:W-:-:S05]  /*0e50*/  DADD R20, -RZ, |R16| ;  /* 0x00000000ff147229 */ /* 0x000fca0000000510 */
[----:B------:R-:W-:-:S06]  /*0e60*/  DSETP.GT.AND P4, PT, |R16|, R18, PT ;  /* 0x000000121000722a */ /* 0x000fcc0003f84200 */
[----:B------:R-:W-:Y:S02]  /*0e70*/  FSEL R26, R20, R18, P4 ;  /* 0x00000012141a7208 */ /* 0x000fe40002000000 */
[----:B------:R-:W-:-:S07]  /*0e80*/  FSEL R27, R21, R19, P4 ;  /* 0x00000013151b7208 */ /* 0x000fce0002000000 */
.L_x_6:
[----:B------:R-:W-:Y:S05]  /*0e90*/  @P3 BRA `(.L_x_4) ;  /* 0x0000000000383947 */ /* 0x000fea0003800000 */
[----:B------:R-:W0:Y:S01]  /*0ea0*/  LDC.64 R16, c[0x0][0x398] ;  /* 0x0000e600ff107b82 */ /* 0x000e220000000a00 */
[----:B------:R-:W-:-:S04]  /*0eb0*/  IMAD.IADD R19, R32, 0x1, R33 ;  /* 0x0000000120137824 */ /* 0x000fc800078e0221 */
[----:B0-----:R-:W-:-:S06]  /*0ec0*/  IMAD.WIDE R16, R19, 0x8, R16 ;  /* 0x0000000813107825 */ /* 0x001fcc00078e0210 */
[----:B------:R-:W2:Y:S01]  /*0ed0*/  LDG.E.64 R16, desc[UR6][R16.64] ;  /* 0x0000000610107981 */ /* 0x000ea2000c1e1b00 */
[----:B------:R-:W0:Y:S02]  /*0ee0*/  I2F.F64.U32 R18, R33 ;  /* 0x0000002100127312 */ /* 0x000e240000201800 */
[----:B0-----:R-:W-:-:S08]  /*0ef0*/  DMUL R18, R18, R10 ;  /* 0x0000000a12127228 */ /* 0x001fd00000000000 */
[----:B------:R-:W-:Y:S02]  /*0f00*/  DMUL R12, R12, R18 ;  /* 0x000000120c0c7228 */ /* 0x000fe40000000000 */
[----:B------:R-:W-:-:S08]  /*0f10*/  DADD R18, R18, -1 ;  /* 0xbff0000012127429 */ /* 0x000fd00000000000 */
[----:B------:R-:W-:-:S08]  /*0f20*/  DMUL R12, R12, R18 ;  /* 0x000000120c0c7228 */ /* 0x000fd00000000000 */
[----:B--2---:R-:W-:-:S08]  /*0f30*/  DFMA R12, -R14, R12, R16 ;  /* 0x0000000c0e0c722b */ /* 0x004fd00000000110 */
[----:B------:R-:W-:Y:S02]  /*0f40*/  DADD R10, -RZ, |R12| ;  /* 0x00000000ff0a7229 */ /* 0x000fe4000000050c */
[----:B------:R-:W-:-:S08]  /*0f50*/  DSETP.GT.AND P3, PT, |R12|, R26, PT ;  /* 0x0000001a0c00722a */ /* 0x000fd00003f64200 */
[----:B------:R-:W-:Y:S02]  /*0f60*/  FSEL R26, R10, R26, P3 ;  /* 0x0000001a0a1a7208 */ /* 0x000fe40001800000 */
[----:B------:R-:W-:-:S07]  /*0f70*/  FSEL R27, R11, R27, P3 ;  /* 0x0000001b0b1b7208 */ /* 0x000fce0001800000 */
.L_x_4:
[----:B------:R-:W-:Y:S05]  /*0f80*/  @P2 BRA `(.L_x_7) ;  /* 0xfffffff000882947 */ /* 0x000fea000383ffff */
[----:B------:R-:W0:Y:S01]  /*0f90*/  LDCU UR4, c[0x0][0x370] ;  /* 0x00006e00ff0477ac */ /* 0x000e220008000800 */
[----:B------:R-:W1:Y:S01]  /*0fa0*/  LDCU UR5, c[0x0][0x38c] ;  /* 0x00007180ff0577ac */ /* 0x000e620008000800 */
[----:B0-----:R-:W-:-:S05]  /*0fb0*/  IMAD R8, R3, UR4, R8 ;  /* 0x0000000403087c24 */ /* 0x001fca000f8e0208 */
[----:B-1----:R-:W-:-:S13]  /*0fc0*/  ISETP.GE.AND P2, PT, R8, UR5, PT ;  /* 0x0000000508007c0c */ /* 0x002fda000bf46270 */
[----:B------:R-:W-:Y:S05]  /*0fd0*/  @!P2 BRA `(.L_x_8) ;  /* 0xfffffff00070a947 */ /* 0x000fea000383ffff */
.L_x_1:
[----:B------:R-:W-:Y:S05]  /*0fe0*/  BSYNC.RECONVERGENT B0 ;  /* 0x0000000000007941 */ /* 0x000fea0003800200 */
.L_x_0:
[----:B------:R-:W0:Y:S01]  /*0ff0*/  S2R R8, SR_TID.X ;  /* 0x0000000000087919 */ /* 0x000e220000002100 */
[----:B------:R-:W1:Y:S01]  /*1000*/  S2UR UR5, SR_CgaCtaId ;  /* 0x00000000000579c3 */ /* 0x000e620000008800 */
[----:B------:R-:W-:Y:S01]  /*1010*/  UMOV UR4, 0x400 ;  /* 0x0000040000047882 */ /* 0x000fe20000000000 */
[----:B------:R-:W-:Y:S01]  /*1020*/  ISETP.GE.U32.AND P0, PT, R3, 0x2, PT ;  /* 0x000000020300780c */ /* 0x000fe20003f06070 */
[----:B-1----:R-:W-:-:S06]  /*1030*/  ULEA UR4, UR5, UR4, 0x18 ;  /* 0x0000000405047291 */ /* 0x002fcc000f8ec0ff */
[----:B0-----:R-:W-:-:S05]  /*1040*/  LEA R9, R8, UR4, 0x3 ;  /* 0x0000000408097c11 */ /* 0x001fca000f8e18ff */
[----:B------:R0:W-:Y:S01]  /*1050*/  STS.64 [R9], R26 ;  /* 0x0000001a09007388 */ /* 0x0001e20000000a00 */
[----:B------:R-:W-:Y:S06]  /*1060*/  BAR.SYNC.DEFER_BLOCKING 0x0 ;  /* 0x0000000000007b1d */ /* 0x000fec0000010000 */
[----:B------:R-:W-:Y:S05]  /*1070*/  @!P0 BRA `(.L_x_9) ;  /* 0x0000000000388947 */ /* 0x000fea0003800000 */
.L_x_12:
[--C-:B------:R-:W-:Y:S01]  /*1080*/  IMAD.MOV.U32 R2, RZ, RZ, R3.reuse ;  /* 0x000000ffff027224 */ /* 0x100fe200078e0003 */
[----:B------:R-:W-:Y:S01]  /*1090*/  SHF.R.U32.HI R3, RZ, 0x1, R3 ;  /* 0x00000001ff037819 */ /* 0x000fe20000011603 */
[----:B------:R-:W-:Y:S03]  /*10a0*/  BSSY.RECONVERGENT B0, `(.L_x_10) ;  /* 0x0000008000007945 */ /* 0x000fe60003800200 */
[----:B------:R-:W-:-:S13]  /*10b0*/  ISETP.GE.U32.AND P0, PT, R8, R3, PT ;  /* 0x000000030800720c */ /* 0x000fda0003f06070 */
[----:B-1----:R-:W-:Y:S05]  /*10c0*/  @P0 BRA `(.L_x_11) ;  /* 0x0000000000140947 */ /* 0x002fea0003800000 */
[----:B------:R-:W-:Y:S01]  /*10d0*/  IMAD R6, R3, 0x8, R9 ;  /* 0x0000000803067824 */ /* 0x000fe200078e0209 */
[----:B------:R-:W-:Y:S05]  /*10e0*/  LDS.64 R4, [R9] ;  /* 0x0000000009047984 */ /* 0x000fea0000000a00 */
[----:B------:R-:W1:Y:S02]  /*10f0*/  LDS.64 R6, [R6] ;  /* 0x0000000006067984 */ /* 0x000e640000000a00 */
[----:B-1----:R-:W-:-:S14]  /*1100*/  DSETP.GT.AND P0, PT, R6, R4, PT ;  /* 0x000000040600722a */ /* 0x002fdc0003f04000 */
[----:B------:R1:W-:Y:S02]  /*1110*/  @P0 STS.64 [R9], R6 ;  /* 0x0000000609000388 */ /* 0x0003e40000000a00 */
.L_x_11:
[----:B------:R-:W-:Y:S05]  /*1120*/  BSYNC.RECONVERGENT B0 ;  /* 0x0000000000007941 */ /* 0x000fea0003800200 */
.L_x_10:
[----:B------:R-:W-:Y:S01]  /*1130*/  BAR.SYNC.DEFER_BLOCKING 0x0 ;  /* 0x0000000000007b1d */ /* 0x000fe20000010000 */
[----:B------:R-:W-:-:S13]  /*1140*/  ISETP.GT.U32.AND P0, PT, R2, 0x3, PT ;  /* 0x000000030200780c */ /* 0x000fda0003f04070 */
[----:B------:R-:W-:Y:S05]  /*1150*/  @P0 BRA `(.L_x_12) ;  /* 0xfffffffc00c80947 */ /* 0x000fea000383ffff */
.L_x_9:
[----:B------:R-:W-:-:S13]  /*1160*/  ISETP.NE.AND P0, PT, R8, RZ, PT ;  /* 0x000000ff0800720c */ /* 0x000fda0003f05270 */
[----:B------:R-:W-:Y:S05]  /*1170*/  @P0 EXIT ;  /* 0x000000000000094d */ /* 0x000fea0003800000 */
[----:B------:R-:W2:Y:S01]  /*1180*/  S2UR UR5, SR_CgaCtaId ;  /* 0x00000000000579c3 */ /* 0x000ea20000008800 */
[----:B------:R-:W-:-:S07]  /*1190*/  UMOV UR4, 0x400 ;  /* 0x0000040000047882 */ /* 0x000fce0000000000 */
[----:B------:R-:W3:Y:S01]  /*11a0*/  LDC.64 R4, c[0x0][0x3a0] ;  /* 0x0000e800ff047b82 */ /* 0x000ee20000000a00 */
[----:B--2---:R-:W-:Y:S01]  /*11b0*/  ULEA UR4, UR5, UR4, 0x18 ;  /* 0x0000000405047291 */ /* 0x004fe2000f8ec0ff */
[----:B---3--:R-:W-:-:S08]  /*11c0*/  IMAD.WIDE.U32 R4, R0, 0x8, R4 ;  /* 0x0000000800047825 */ /* 0x008fd000078e0004 */
[----:B------:R-:W2:Y:S04]  /*11d0*/  LDS.64 R2, [UR4] ;  /* 0x00000004ff027984 */ /* 0x000ea80008000a00 */
[----:B--2---:R-:W-:Y:S01]  /*11e0*/  STG.E.64 desc[UR6][R4.64], R2 ;  /* 0x0000000204007986 */ /* 0x004fe2000c101b06 */
[----:B------:R-:W-:Y:S05]  /*11f0*/  EXIT ;  /* 0x000000000000794d */ /* 0x000fea0003800000 */
.L_x_13:
[----:B------:R-:W-:-:S00]  /*1200*/  BRA `(.L_x_13) ;  /* 0xfffffffc00fc7947 */ /* 0x000fc0000383ffff */
[----:B------:R-:W-:-:S00]  /*1210*/  NOP ;  /* 0x0000000000007918 */ /* 0x000fc00000000000 */
        /* <DEDUP_REMOVED lines=14> */
.L_x_14:


//--------------------- .nv.shared._Z16max_error_kerneliiiidPdS_ --------------------------
	.section	.nv.shared._Z16max_error_kerneliiiidPdS_,"aw",@nobits
	.sectionflags	@""
	.align	16
	.zero		1024


//--------------------- .nv.shared.reserved.0     --------------------------
	.section	.nv.shared.reserved.0,"aw",@nobits
	.weak		__nv_reservedSMEM_offset_0_alias
	.size		__nv_reservedSMEM_offset_0_alias, 0, 64
	.other		__nv_reservedSMEM_offset_0_alias,@"STO_CUDA_RESERVED_SHARED STV_DEFAULT"
__nv_reservedSMEM_offset_0_alias:
	.zero		0
	.zero		64


//--------------------- .nv.constant0._Z16max_error_kerneliiiidPdS_ --------------------------
	.section	.nv.constant0._Z16max_error_kerneliiiidPdS_,"a",@progbits
	.sectionflags	@""
	.align	4
.nv.constant0._Z16max_error_kerneliiiidPdS_:
	.zero		936


//--------------------- SYMBOLS --------------------------

	.type		.nv.reservedSmem.offset0,@object
	.size		.nv.reservedSmem.offset0,0x4
	.type		.nv.reservedSmem.cap,@object
	.size		.nv.reservedSmem.cap,0x4
